	.headerflags	@"EF_CUDA_TEXMODE_UNIFIED EF_CUDA_64BIT_ADDRESS EF_CUDA_ACCELERATORS EF_CUDA_SM90 EF_CUDA_VIRTUAL_SM(EF_CUDA_SM90)"
	.elftype	@"ET_EXEC"


//--------------------- .nv.info                  --------------------------
	.section	.nv.info,"",@"SHT_CUDA_INFO"
	.align	4


	//----- nvinfo : EIATTR_REGCOUNT
	.align		4
        /*0000*/ 	.byte	0x04, 0x2f
        /*0002*/ 	.short	(.L_3 - .L_2)
	.align		4
.L_2:
        /*0004*/ 	.word	index@(triton_poi_fused__native_batch_norm_legit_no_training_add_convolution_relu_16)
        /*0008*/ 	.word	0x00000014


	//----- nvinfo : EIATTR_MIN_STACK_SIZE
	.align		4
.L_3:
        /*000c*/ 	.byte	0x04, 0x12
        /*000e*/ 	.short	(.L_5 - .L_4)
	.align		4
.L_4:
        /*0010*/ 	.word	index@(triton_poi_fused__native_batch_norm_legit_no_training_add_convolution_relu_16)
        /*0014*/ 	.word	0x00000000


	//----- nvinfo : EIATTR_FRAME_SIZE
	.align		4
.L_5:
        /*0018*/ 	.byte	0x04, 0x11
        /*001a*/ 	.short	(.L_7 - .L_6)
	.align		4
.L_6:
        /*001c*/ 	.word	index@(triton_poi_fused__native_batch_norm_legit_no_training_add_convolution_relu_16)
        /*0020*/ 	.word	0x00000000


	//----- nvinfo : EIATTR_MIN_STACK_SIZE
	.align		4
.L_7:
        /*0024*/ 	.byte	0x04, 0x12
        /*0026*/ 	.short	(.L_9 - .L_8)
	.align		4
.L_8:
        /*0028*/ 	.word	index@(triton_poi_fused__native_batch_norm_legit_no_training_add_convolution_relu_16)
        /*002c*/ 	.word	0x00000000
.L_9:


//--------------------- .nv.info.triton_poi_fused__native_batch_norm_legit_no_training_add_convolution_relu_16 --------------------------
	.section	.nv.info.triton_poi_fused__native_batch_norm_legit_no_training_add_convolution_relu_16,"",@"SHT_CUDA_INFO"
	.sectionflags	@""
	.align	4


	//----- nvinfo : EIATTR_CUDA_API_VERSION
	.align		4
        /*0000*/ 	.byte	0x04, 0x37
        /*0002*/ 	.short	(.L_11 - .L_10)
.L_10:
        /*0004*/ 	.word	0x0000007c


	//----- nvinfo : EIATTR_KPARAM_INFO
	.align		4
.L_11:
        /*0008*/ 	.byte	0x04, 0x17
        /*000a*/ 	.short	(.L_13 - .L_12)
.L_12:
        /*000c*/ 	.word	0x00000000
        /*0010*/ 	.short	0x0007
        /*0012*/ 	.short	0x0038
        /*0014*/ 	.byte	0x00, 0xf0, 0x11, 0x00


	//----- nvinfo : EIATTR_KPARAM_INFO
	.align		4
.L_13:
        /*0018*/ 	.byte	0x04, 0x17
        /*001a*/ 	.short	(.L_15 - .L_14)
.L_14:
        /*001c*/ 	.word	0x00000000
        /*0020*/ 	.short	0x0006
        /*0022*/ 	.short	0x0030
        /*0024*/ 	.byte	0x00, 0xf4, 0x21, 0x00


	//----- nvinfo : EIATTR_KPARAM_INFO
	.align		4
.L_15:
        /*0028*/ 	.byte	0x04, 0x17
        /*002a*/ 	.short	(.L_17 - .L_16)
.L_16:
        /*002c*/ 	.word	0x00000000
        /*0030*/ 	.short	0x0005
        /*0032*/ 	.short	0x0028
        /*0034*/ 	.byte	0x00, 0xf4, 0x21, 0x00


	//----- nvinfo : EIATTR_KPARAM_INFO
	.align		4
.L_17:
        /*0038*/ 	.byte	0x04, 0x17
        /*003a*/ 	.short	(.L_19 - .L_18)
.L_18:
        /*003c*/ 	.word	0x00000000
        /*0040*/ 	.short	0x0004
        /*0042*/ 	.short	0x0020
        /*0044*/ 	.byte	0x00, 0xf4, 0x21, 0x00


	//----- nvinfo : EIATTR_KPARAM_INFO
	.align		4
.L_19:
        /*0048*/ 	.byte	0x04, 0x17
        /*004a*/ 	.short	(.L_21 - .L_20)
.L_20:
        /*004c*/ 	.word	0x00000000
        /*0050*/ 	.short	0x0003
        /*0052*/ 	.short	0x0018
        /*0054*/ 	.byte	0x00, 0xf4, 0x21, 0x00


	//----- nvinfo : EIATTR_KPARAM_INFO
	.align		4
.L_21:
        /*0058*/ 	.byte	0x04, 0x17
        /*005a*/ 	.short	(.L_23 - .L_22)
.L_22:
        /*005c*/ 	.word	0x00000000
        /*0060*/ 	.short	0x0002
        /*0062*/ 	.short	0x0010
        /*0064*/ 	.byte	0x00, 0xf4, 0x21, 0x00


	//----- nvinfo : EIATTR_KPARAM_INFO
	.align		4
.L_23:
        /*0068*/ 	.byte	0x04, 0x17
        /*006a*/ 	.short	(.L_25 - .L_24)
.L_24:
        /*006c*/ 	.word	0x00000000
        /*0070*/ 	.short	0x0001
        /*0072*/ 	.short	0x0008
        /*0074*/ 	.byte	0x00, 0xf4, 0x21, 0x00


	//----- nvinfo : EIATTR_KPARAM_INFO
	.align		4
.L_25:
        /*0078*/ 	.byte	0x04, 0x17
        /*007a*/ 	.short	(.L_27 - .L_26)
.L_26:
        /*007c*/ 	.word	0x00000000
        /*0080*/ 	.short	0x0000
        /*0082*/ 	.short	0x0000
        /*0084*/ 	.byte	0x00, 0xf4, 0x21, 0x00


	//----- nvinfo : EIATTR_SPARSE_MMA_MASK
	.align		4
.L_27:
        /*0088*/ 	.byte	0x03, 0x50
        /*008a*/ 	.short	0x0000


	//----- nvinfo : EIATTR_MAXREG_COUNT
	.align		4
        /*008c*/ 	.byte	0x03, 0x1b
        /*008e*/ 	.short	0x00ff


	//----- nvinfo : EIATTR_EXIT_INSTR_OFFSETS
	.align		4
        /*0090*/ 	.byte	0x04, 0x1c
        /*0092*/ 	.short	(.L_29 - .L_28)


	//   ....[0]....
.L_28:
        /*0094*/ 	.word	0x000003e0


	//----- nvinfo : EIATTR_REQNTID
	.align		4
.L_29:
        /*0098*/ 	.byte	0x04, 0x10
        /*009a*/ 	.short	(.L_31 - .L_30)
.L_30:
        /*009c*/ 	.word	0x00000100
        /*00a0*/ 	.word	0x00000001
        /*00a4*/ 	.word	0x00000001


	//----- nvinfo : EIATTR_CBANK_PARAM_SIZE
	.align		4
.L_31:
        /*00a8*/ 	.byte	0x03, 0x19
        /*00aa*/ 	.short	0x003c


	//----- nvinfo : EIATTR_PARAM_CBANK
	.align		4
        /*00ac*/ 	.byte	0x04, 0x0a
        /*00ae*/ 	.short	(.L_33 - .L_32)
	.align		4
.L_32:
        /*00b0*/ 	.word	index@(.nv.constant0.triton_poi_fused__native_batch_norm_legit_no_training_add_convolution_relu_16)
        /*00b4*/ 	.short	0x0210
        /*00b6*/ 	.short	0x003c


	//----- nvinfo : EIATTR_SW_WAR
	.align		4
.L_33:
        /*00b8*/ 	.byte	0x04, 0x36
        /*00ba*/ 	.short	(.L_35 - .L_34)
.L_34:
        /*00bc*/ 	.word	0x00000008
.L_35:


//--------------------- .nv.callgraph             --------------------------
	.section	.nv.callgraph,"",@"SHT_CUDA_CALLGRAPH"
	.align	4
	.sectionentsize	8
	.align		4
        /*0000*/ 	.word	0x00000000
	.align		4
        /*0004*/ 	.word	0xffffffff
	.align		4
        /*0008*/ 	.word	0x00000000
	.align		4
        /*000c*/ 	.word	0xfffffffe
	.align		4
        /*0010*/ 	.word	0x00000000
	.align		4
        /*0014*/ 	.word	0xfffffffd
	.align		4
        /*0018*/ 	.word	0x00000000
	.align		4
        /*001c*/ 	.word	0xfffffffc


//--------------------- .nv.constant4             --------------------------
	.section	.nv.constant4,"a",@progbits
	.align	8
	.align		8
.nv.constant4:
        /*0000*/ 	.dword	_$_str
	.align		8
        /*0008*/ 	.dword	_$_str_$_2


//--------------------- .text.triton_poi_fused__native_batch_norm_legit_no_training_add_convolution_relu_16 --------------------------
	.section	.text.triton_poi_fused__native_batch_norm_legit_no_training_add_convolution_relu_16,"ax",@progbits
	.align	128
        .global         triton_poi_fused__native_batch_norm_legit_no_training_add_convolution_relu_16
        .type           triton_poi_fused__native_batch_norm_legit_no_training_add_convolution_relu_16,@function
        .size           triton_poi_fused__native_batch_norm_legit_no_training_add_convolution_relu_16,(.L_x_1 - triton_poi_fused__native_batch_norm_legit_no_training_add_convolution_relu_16)
        .other          triton_poi_fused__native_batch_norm_legit_no_training_add_convolution_relu_16,@"STO_CUDA_ENTRY STV_DEFAULT"
triton_poi_fused__native_batch_norm_legit_no_training_add_convolution_relu_16:
.text.triton_poi_fused__native_batch_norm_legit_no_training_add_convolution_relu_16:
[----:B------:R-:W-:Y:S01]  /*0000*/  LDC R1, c[0x0][0x28] ;  /* 0x00000a00ff017b82 */ /* 0x000fe20000000800 */
[----:B------:R-:W1:Y:S07]  /*0010*/  S2R R0, SR_TID.X ;  /* 0x0000000000007919 */ /* 0x000e6e0000002100 */
[----:B------:R-:W2:Y:S01]  /*0020*/  LDC.64 R12, c[0x0][0x228] ;  /* 0x00008a00ff0c7b82 */ /* 0x000ea20000000a00 */
[----:B------:R-:W-:Y:S01]  /*0030*/  ULDC.64 UR4, c[0x0][0x208] ;  /* 0x0000820000047ab9 */ /* 0x000fe20000000a00 */
[----:B------:R-:W3:Y:S06]  /*0040*/  S2R R5, SR_CTAID.X ;  /* 0x0000000000057919 */ /* 0x000eec0000002500 */
[----:B------:R-:W4:Y:S08]  /*0050*/  LDC.64 R10, c[0x0][0x218] ;  /* 0x00008600ff0a7b82 */ /* 0x000f300000000a00 */
[----:B------:R-:W5:Y:S08]  /*0060*/  LDC.64 R8, c[0x0][0x220] ;  /* 0x00008800ff087b82 */ /* 0x000f700000000a00 */
[----:B------:R-:W4:Y:S01]  /*0070*/  LDC.64 R14, c[0x0][0x230] ;  /* 0x00008c00ff0e7b82 */ /* 0x000f220000000a00 */
[----:B-1----:R-:W-:-:S02]  /*0080*/  SHF.L.U32 R0, R0, 0x1, RZ ;  /* 0x0000000100007819 */ /* 0x002fc400000006ff */
[----:B---3--:R-:W-:Y:S02]  /*0090*/  SHF.R.S32.HI R3, RZ, 0x16, R5 ;  /* 0x00000016ff037819 */ /* 0x008fe40000011405 */
[----:B------:R-:W-:Y:S02]  /*00a0*/  LOP3.LUT R0, R0, 0x1fe, RZ, 0xc0, !PT ;  /* 0x000001fe00007812 */ /* 0x000fe400078ec0ff */
[----:B------:R-:W-:Y:S02]  /*00b0*/  SGXT R3, R3, 0x1 ;  /* 0x000000010303781a */ /* 0x000fe40000000200 */
[----:B------:R-:W-:Y:S02]  /*00c0*/  LEA R0, R5, R0, 0x9 ;  /* 0x0000000005007211 */ /* 0x000fe400078e48ff */
[----:B------:R-:W1:Y:S02]  /*00d0*/  LDC.64 R4, c[0x0][0x238] ;  /* 0x00008e00ff047b82 */ /* 0x000e640000000a00 */
[----:B------:R-:W-:-:S04]  /*00e0*/  LEA.HI R3, R3, R0, RZ, 0x6 ;  /* 0x0000000003037211 */ /* 0x000fc800078f30ff */
[--C-:B------:R-:W-:Y:S02]  /*00f0*/  SHF.R.S32.HI R2, RZ, 0x6, R3.reuse ;  /* 0x00000006ff027819 */ /* 0x100fe40000011403 */
[----:B------:R-:W-:-:S04]  /*0100*/  SHF.R.S32.HI R3, RZ, 0x1f, R3 ;  /* 0x0000001fff037819 */ /* 0x000fc80000011403 */
[----:B------:R-:W-:-:S04]  /*0110*/  LEA.HI R3, R3, R2, RZ, 0x9 ;  /* 0x0000000203037211 */ /* 0x000fc800078f48ff */
[----:B------:R-:W-:-:S04]  /*0120*/  LOP3.LUT R3, R3, 0xfffffe00, RZ, 0xc0, !PT ;  /* 0xfffffe0003037812 */ /* 0x000fc800078ec0ff */
[----:B------:R-:W-:Y:S02]  /*0130*/  IADD3 R17, R2, -R3, RZ ;  /* 0x8000000302117210 */ /* 0x000fe40007ffe0ff */
[----:B------:R-:W3:Y:S03]  /*0140*/  LDC.64 R2, c[0x0][0x210] ;  /* 0x00008400ff027b82 */ /* 0x000ee60000000a00 */
[----:B--2---:R-:W-:-:S05]  /*0150*/  IMAD.WIDE R12, R17, 0x4, R12 ;  /* 0x00000004110c7825 */ /* 0x004fca00078e020c */
[----:B------:R2:W2:Y:S01]  /*0160*/  LDG.E.EL R16, desc[UR4][R12.64] ;  /* 0x000000040c107981 */ /* 0x0004a2000c2e1900 */
[----:B----4-:R-:W-:-:S04]  /*0170*/  IMAD.WIDE R10, R17, 0x4, R10 ;  /* 0x00000004110a7825 */ /* 0x010fc800078e020a */
[----:B-----5:R-:W-:Y:S02]  /*0180*/  IMAD.WIDE R8, R17, 0x4, R8 ;  /* 0x0000000411087825 */ /* 0x020fe400078e0208 */
[----:B------:R-:W4:Y:S04]  /*0190*/  LDG.E.EL R10, desc[UR4][R10.64] ;  /* 0x000000040a0a7981 */ /* 0x000f28000c2e1900 */
[----:B------:R5:W4:Y:S01]  /*01a0*/  LDG.E.EL R8, desc[UR4][R8.64] ;  /* 0x0000000408087981 */ /* 0x000b22000c2e1900 */
[----:B---3--:R-:W-:-:S05]  /*01b0*/  IMAD.WIDE R2, R0, 0x4, R2 ;  /* 0x0000000400027825 */ /* 0x008fca00078e0202 */
[----:B------:R-:W4:Y:S01]  /*01c0*/  LDG.E.64 R6, desc[UR4][R2.64] ;  /* 0x0000000402067981 */ /* 0x000f22000c1e1b00 */
[----:B0-2---:R-:W-:-:S04]  /*01d0*/  IMAD.WIDE R12, R17, 0x4, R14 ;  /* 0x00000004110c7825 */ /* 0x005fc800078e020e */
[----:B-1----:R-:W-:Y:S02]  /*01e0*/  IMAD.WIDE R4, R17, 0x4, R4 ;  /* 0x0000000411047825 */ /* 0x002fe400078e0204 */
[----:B------:R-:W2:Y:S04]  /*01f0*/  LDG.E.EL R12, desc[UR4][R12.64] ;  /* 0x000000040c0c7981 */ /* 0x000ea8000c2e1900 */
[----:B------:R0:W2:Y:S01]  /*0200*/  LDG.E.EL R15, desc[UR4][R4.64] ;  /* 0x00000004040f7981 */ /* 0x0000a2000c2e1900 */
[----:B-----5:R-:W-:Y:S01]  /*0210*/  HFMA2.MMA R9, -RZ, RZ, 1.625, 0 ;  /* 0x3e800000ff097435 */ /* 0x020fe200000001ff */
[----:B0-----:R-:W0:Y:S02]  /*0220*/  LDC.64 R4, c[0x0][0x240] ;  /* 0x00009000ff047b82 */ /* 0x001e240000000a00 */
[----:B0-----:R-:W-:-:S04]  /*0230*/  IMAD.WIDE R4, R0, 0x4, R4 ;  /* 0x0000000400047825 */ /* 0x001fc800078e0204 */
[----:B------:R-:W-:-:S04]  /*0240*/  FADD R16, R16, 9.9999997473787516356e-06 ;  /* 0x3727c5ac10107421 */ /* 0x000fc80000000000 */
[----:B------:R-:W0:Y:S02]  /*0250*/  MUFU.SQRT R14, R16 ;  /* 0x00000010000e7308 */ /* 0x000e240000002000 */
[C---:B0-----:R-:W-:Y:S02]  /*0260*/  FSETP.GT.AND P0, PT, R14.reuse, 8.50705917302346158658e+37, PT ;  /* 0x7e8000000e00780b */ /* 0x041fe40003f04000 */
[----:B------:R-:W-:-:S11]  /*0270*/  FSETP.GEU.AND P1, PT, R14, 1.175494350822287508e-38, PT ;  /* 0x008000000e00780b */ /* 0x000fd60003f2e000 */
[----:B------:R-:W-:-:S04]  /*0280*/  @P0 FMUL R14, R14, 0.25 ;  /* 0x3e8000000e0e0820 */ /* 0x000fc80000400000 */
[----:B------:R-:W-:-:S06]  /*0290*/  @!P1 FMUL R14, R14, 16777216 ;  /* 0x4b8000000e0e9820 */ /* 0x000fcc0000400000 */
[----:B------:R-:W0:Y:S01]  /*02a0*/  MUFU.RCP R14, R14 ;  /* 0x0000000e000e7308 */ /* 0x000e220000001000 */
[----:B------:R-:W-:Y:S01]  /*02b0*/  FSEL R9, R9, 1, P0 ;  /* 0x3f80000009097808 */ /* 0x000fe20000000000 */
[--C-:B----4-:R-:W-:Y:S01]  /*02c0*/  FADD R6, R6, R10.reuse ;  /* 0x0000000a06067221 */ /* 0x110fe20000000000 */
[----:B------:R-:W-:-:S03]  /*02d0*/  FADD R7, R7, R10 ;  /* 0x0000000a07077221 */ /* 0x000fc60000000000 */
[----:B------:R-:W-:-:S04]  /*02e0*/  @!P1 FMUL R9, R9, 16777216 ;  /* 0x4b80000009099820 */ /* 0x000fc80000400000 */
[----:B0-----:R-:W-:Y:S01]  /*02f0*/  FMUL R10, R14, R9 ;  /* 0x000000090e0a7220 */ /* 0x001fe20000400000 */
[C---:B------:R-:W-:Y:S01]  /*0300*/  FADD R9, -R8.reuse, R6 ;  /* 0x0000000608097221 */ /* 0x040fe20000000100 */
[----:B------:R-:W-:-:S03]  /*0310*/  FADD R8, -R8, R7 ;  /* 0x0000000708087221 */ /* 0x000fc60000000100 */
[-C--:B------:R-:W-:Y:S01]  /*0320*/  FMUL R9, R9, R10.reuse ;  /* 0x0000000a09097220 */ /* 0x080fe20000400000 */
[----:B------:R-:W-:-:S03]  /*0330*/  FMUL R8, R8, R10 ;  /* 0x0000000a08087220 */ /* 0x000fc60000400000 */
[C-C-:B--2---:R-:W-:Y:S01]  /*0340*/  FFMA R9, R12.reuse, R9, R15.reuse ;  /* 0x000000090c097223 */ /* 0x144fe2000000000f */
[----:B------:R-:W-:-:S04]  /*0350*/  FFMA R8, R12, R8, R15 ;  /* 0x000000080c087223 */ /* 0x000fc8000000000f */
[C---:B------:R-:W-:Y:S02]  /*0360*/  FSETP.GEU.AND P0, PT, R9.reuse, RZ, PT ;  /* 0x000000ff0900720b */ /* 0x040fe40003f0e000 */
[C---:B------:R-:W-:Y:S02]  /*0370*/  FSETP.GEU.AND P1, PT, R8.reuse, RZ, PT ;  /* 0x000000ff0800720b */ /* 0x040fe40003f2e000 */
[----:B------:R-:W-:Y:S02]  /*0380*/  FSEL R9, R9, RZ, P0 ;  /* 0x000000ff09097208 */ /* 0x000fe40000000000 */
[----:B------:R-:W-:-:S03]  /*0390*/  FSEL R8, R8, RZ, P1 ;  /* 0x000000ff08087208 */ /* 0x000fc60000800000 */
[----:B------:R-:W-:Y:S02]  /*03a0*/  FADD R10, R9, R9 ;  /* 0x00000009090a7221 */ /* 0x000fe40000000000 */
[----:B------:R-:W-:Y:S01]  /*03b0*/  FADD R11, R8, R8 ;  /* 0x00000008080b7221 */ /* 0x000fe20000000000 */
[----:B------:R-:W-:Y:S04]  /*03c0*/  STG.E.64 desc[UR4][R2.64], R6 ;  /* 0x0000000602007986 */ /* 0x000fe8000c101b04 */
[----:B------:R-:W-:Y:S01]  /*03d0*/  STG.E.64 desc[UR4][R4.64], R10 ;  /* 0x0000000a04007986 */ /* 0x000fe2000c101b04 */
[----:B------:R-:W-:Y:S05]  /*03e0*/  EXIT ;  /* 0x000000000000794d */ /* 0x000fea0003800000 */
.L_x_0:
[----:B------:R-:W-:-:S00]  /*03f0*/  BRA `(.L_x_0) ;  /* 0xfffffffc00fc7947 */ /* 0x000fc0000383ffff */
[----:B------:R-:W-:-:S00]  /*0400*/  NOP ;  /* 0x0000000000007918 */ /* 0x000fc00000000000 */
[----:B------:R-:W-:-:S00]  /*0410*/  NOP ;  /* 0x0000000000007918 */ /* 0x000fc00000000000 */
[----:B------:R-:W-:-:S00]  /*0420*/  NOP ;  /* 0x0000000000007918 */ /* 0x000fc00000000000 */
[----:B------:R-:W-:-:S00]  /*0430*/  NOP ;  /* 0x0000000000007918 */ /* 0x000fc00000000000 */
[----:B------:R-:W-:-:S00]  /*0440*/  NOP ;  /* 0x0000000000007918 */ /* 0x000fc00000000000 */
[----:B------:R-:W-:-:S00]  /*0450*/  NOP ;  /* 0x0000000000007918 */ /* 0x000fc00000000000 */
[----:B------:R-:W-:-:S00]  /*0460*/  NOP ;  /* 0x0000000000007918 */ /* 0x000fc00000000000 */
[----:B------:R-:W-:-:S00]  /*0470*/  NOP ;  /* 0x0000000000007918 */ /* 0x000fc00000000000 */
.L_x_1:


//--------------------- .nv.global.init           --------------------------
	.section	.nv.global.init,"aw",@progbits
.nv.global.init:
	.type		_$_str,@object
	.size		_$_str,(_$_str_$_2 - _$_str)
_$_str:
        /*0000*/ 	.byte	0x5f, 0x5f, 0x43, 0x55, 0x44, 0x41, 0x5f, 0x46, 0x54, 0x5a, 0x00
	.type		_$_str_$_2,@object
	.size		_$_str_$_2,(.L_1 - _$_str_$_2)
_$_str_$_2:
        /*000b*/ 	.byte	0x5f, 0x5f, 0x43, 0x55, 0x44, 0x41, 0x5f, 0x50, 0x52, 0x45, 0x43, 0x5f, 0x53, 0x51, 0x52, 0x54
        /*001b*/ 	.byte	0x00
.L_1:


//--------------------- .nv.constant0.triton_poi_fused__native_batch_norm_legit_no_training_add_convolution_relu_16 --------------------------
	.section	.nv.constant0.triton_poi_fused__native_batch_norm_legit_no_training_add_convolution_relu_16,"a",@progbits
	.sectionflags	@""
	.align	4
.nv.constant0.triton_poi_fused__native_batch_norm_legit_no_training_add_convolution_relu_16:
	.zero		588
